//
// Generated by NVIDIA NVVM Compiler
//
// Compiler Build ID: CL-36424714
// Cuda compilation tools, release 13.0, V13.0.88
// Based on NVVM 20.0.0
//

.version 9.0
.target sm_100
.address_size 64

	// .globl	_Z9wmma_gemmiiifPK6__halfS1_fPf
// _ZZ9wmma_gemmiiifPK6__halfS1_fPfE5tileA has been demoted
// _ZZ9wmma_gemmiiifPK6__halfS1_fPfE5tileB has been demoted

.visible .entry _Z9wmma_gemmiiifPK6__halfS1_fPf(
	.param .u32 _Z9wmma_gemmiiifPK6__halfS1_fPf_param_0,
	.param .u32 _Z9wmma_gemmiiifPK6__halfS1_fPf_param_1,
	.param .u32 _Z9wmma_gemmiiifPK6__halfS1_fPf_param_2,
	.param .f32 _Z9wmma_gemmiiifPK6__halfS1_fPf_param_3,
	.param .u64 .ptr .align 1 _Z9wmma_gemmiiifPK6__halfS1_fPf_param_4,
	.param .u64 .ptr .align 1 _Z9wmma_gemmiiifPK6__halfS1_fPf_param_5,
	.param .f32 _Z9wmma_gemmiiifPK6__halfS1_fPf_param_6,
	.param .u64 .ptr .align 1 _Z9wmma_gemmiiifPK6__halfS1_fPf_param_7
)
{
	.reg .pred 	%p<26>;
	.reg .b16 	%rs<9>;
	.reg .b32 	%r<129>;
	.reg .b32 	%f<57>;
	.reg .b64 	%rd<21>;
	// demoted variable
	.shared .align 2 .b8 _ZZ9wmma_gemmiiifPK6__halfS1_fPfE5tileA[2048];
	// demoted variable
	.shared .align 2 .b8 _ZZ9wmma_gemmiiifPK6__halfS1_fPfE5tileB[2048];
	ld.param.u32 	%r42, [_Z9wmma_gemmiiifPK6__halfS1_fPf_param_0];
	ld.param.u32 	%r45, [_Z9wmma_gemmiiifPK6__halfS1_fPf_param_1];
	ld.param.u32 	%r44, [_Z9wmma_gemmiiifPK6__halfS1_fPf_param_2];
	ld.param.u64 	%rd4, [_Z9wmma_gemmiiifPK6__halfS1_fPf_param_4];
	ld.param.u64 	%rd5, [_Z9wmma_gemmiiifPK6__halfS1_fPf_param_5];
	cvta.to.global.u64 	%rd1, %rd4;
	cvta.to.global.u64 	%rd2, %rd5;
	mov.u32 	%r1, %tid.x;
	mov.u32 	%r46, %ctaid.y;
	mov.u32 	%r47, %ctaid.x;
	shl.b32 	%r2, %r46, 5;
	shr.u32 	%r48, %r1, 2;
	and.b32  	%r49, %r48, 240;
	add.s32 	%r3, %r49, %r2;
	setp.ge.s32 	%p1, %r3, %r42;
	shl.b32 	%r4, %r47, 5;
	shr.u32 	%r50, %r1, 1;
	and.b32  	%r51, %r50, 16;
	or.b32  	%r52, %r51, %r4;
	setp.ge.s32 	%p2, %r52, %r45;
	or.pred  	%p3, %p1, %p2;
	@%p3 bra 	$L__BB0_27;
	setp.gt.u32 	%p4, %r1, 511;
	@%p4 bra 	$L__BB0_12;
	and.b32  	%r6, %r1, 15;
	shl.b32 	%r53, %r1, 1;
	and.b32  	%r54, %r53, 30;
	mov.u32 	%r55, _ZZ9wmma_gemmiiifPK6__halfS1_fPfE5tileA;
	add.s32 	%r7, %r55, %r54;
	mov.u32 	%r120, %r1;
$L__BB0_3:
	setp.ge.s32 	%p5, %r6, %r44;
	shr.u32 	%r11, %r120, 4;
	add.s32 	%r12, %r11, %r2;
	setp.ge.s32 	%p6, %r12, %r42;
	or.pred  	%p7, %p5, %p6;
	@%p7 bra 	$L__BB0_5;
	shl.b32 	%r58, %r11, 5;
	add.s32 	%r59, %r7, %r58;
	mad.lo.s32 	%r60, %r12, %r44, %r6;
	mul.wide.u32 	%rd6, %r60, 2;
	add.s64 	%rd7, %rd1, %rd6;
	ld.global.u16 	%rs2, [%rd7];
	st.shared.u16 	[%r59], %rs2;
	bra.uni 	$L__BB0_6;
$L__BB0_5:
	mov.f32 	%f26, 0f00000000;
	// begin inline asm
	{  cvt.rn.f16.f32 %rs1, %f26;}

	// end inline asm
	shl.b32 	%r56, %r11, 5;
	add.s32 	%r57, %r7, %r56;
	st.shared.u16 	[%r57], %rs1;
$L__BB0_6:
	add.s32 	%r13, %r120, 128;
	setp.lt.u32 	%p8, %r120, 384;
	mov.u32 	%r120, %r13;
	@%p8 bra 	$L__BB0_3;
	and.b32  	%r61, %r1, 31;
	add.s32 	%r8, %r61, %r4;
	and.b32  	%r63, %r53, 62;
	mov.u32 	%r64, _ZZ9wmma_gemmiiifPK6__halfS1_fPfE5tileB;
	add.s32 	%r9, %r64, %r63;
	mov.u32 	%r121, %r1;
$L__BB0_8:
	setp.ge.s32 	%p9, %r8, %r45;
	shr.u32 	%r15, %r121, 5;
	setp.ge.s32 	%p10, %r15, %r44;
	or.pred  	%p11, %p10, %p9;
	@%p11 bra 	$L__BB0_10;
	shl.b32 	%r67, %r15, 6;
	add.s32 	%r68, %r9, %r67;
	mad.lo.s32 	%r69, %r15, %r45, %r8;
	mul.wide.s32 	%rd8, %r69, 2;
	add.s64 	%rd9, %rd2, %rd8;
	ld.global.u16 	%rs4, [%rd9];
	st.shared.u16 	[%r68], %rs4;
	bra.uni 	$L__BB0_11;
$L__BB0_10:
	mov.f32 	%f27, 0f00000000;
	// begin inline asm
	{  cvt.rn.f16.f32 %rs3, %f27;}

	// end inline asm
	shl.b32 	%r65, %r15, 6;
	add.s32 	%r66, %r9, %r65;
	st.shared.u16 	[%r66], %rs3;
$L__BB0_11:
	add.s32 	%r16, %r121, 128;
	setp.lt.u32 	%p12, %r121, 384;
	mov.u32 	%r121, %r16;
	@%p12 bra 	$L__BB0_8;
$L__BB0_12:
	bar.sync 	0;
	setp.lt.s32 	%p13, %r44, 1;
	mov.f32 	%f49, 0f00000000;
	mov.f32 	%f50, %f49;
	mov.f32 	%f51, %f49;
	mov.f32 	%f52, %f49;
	mov.f32 	%f53, %f49;
	mov.f32 	%f54, %f49;
	mov.f32 	%f55, %f49;
	mov.f32 	%f56, %f49;
	@%p13 bra 	$L__BB0_26;
	and.b32  	%r17, %r1, 15;
	and.b32  	%r18, %r1, 31;
	add.s32 	%r19, %r18, %r4;
	shr.u32 	%r71, %r1, 4;
	add.s32 	%r20, %r71, %r2;
	shl.b32 	%r21, %r44, 3;
	mov.b32 	%r122, 0;
	mov.f32 	%f49, 0f00000000;
	mov.u32 	%r123, %r122;
$L__BB0_14:
	setp.gt.u32 	%p14, %r1, 511;
	xor.b32  	%r24, %r123, 1;
	add.s32 	%r25, %r122, 16;
	setp.ge.s32 	%p15, %r25, %r44;
	or.pred  	%p16, %p15, %p14;
	@%p16 bra 	$L__BB0_25;
	shl.b32 	%r72, %r24, 10;
	shl.b32 	%r73, %r1, 1;
	and.b32  	%r74, %r73, 2016;
	shl.b32 	%r75, %r17, 1;
	or.b32  	%r76, %r74, %r75;
	mov.u32 	%r77, _ZZ9wmma_gemmiiifPK6__halfS1_fPfE5tileA;
	add.s32 	%r78, %r77, %r76;
	add.s32 	%r126, %r78, %r72;
	mad.lo.s32 	%r79, %r44, %r20, %r17;
	add.s32 	%r125, %r79, %r122;
	add.s32 	%r81, %r17, %r25;
	mov.u32 	%r124, %r20;
	mov.u32 	%r127, %r1;
$L__BB0_16:
	setp.ge.s32 	%p17, %r81, %r44;
	setp.ge.s32 	%p18, %r124, %r42;
	or.pred  	%p19, %p18, %p17;
	@%p19 bra 	$L__BB0_18;
	mul.wide.u32 	%rd10, %r125, 2;
	add.s64 	%rd11, %rd1, %rd10;
	ld.global.u16 	%rs6, [%rd11+32];
	st.shared.u16 	[%r126], %rs6;
	bra.uni 	$L__BB0_19;
$L__BB0_18:
	mov.f32 	%f30, 0f00000000;
	// begin inline asm
	{  cvt.rn.f16.f32 %rs5, %f30;}

	// end inline asm
	st.shared.u16 	[%r126], %rs5;
$L__BB0_19:
	add.s32 	%r33, %r127, 128;
	add.s32 	%r126, %r126, 256;
	add.s32 	%r125, %r125, %r21;
	add.s32 	%r124, %r124, 8;
	setp.lt.u32 	%p20, %r127, 384;
	mov.u32 	%r127, %r33;
	@%p20 bra 	$L__BB0_16;
	mov.u32 	%r83, _ZZ9wmma_gemmiiifPK6__halfS1_fPfE5tileB;
	add.s32 	%r84, %r83, %r72;
	shl.b32 	%r85, %r18, 1;
	add.s32 	%r28, %r84, %r85;
	mov.u32 	%r128, %r1;
$L__BB0_21:
	setp.ge.s32 	%p21, %r19, %r45;
	shr.u32 	%r38, %r128, 5;
	add.s32 	%r39, %r38, %r25;
	setp.ge.s32 	%p22, %r39, %r44;
	or.pred  	%p23, %p22, %p21;
	@%p23 bra 	$L__BB0_23;
	shl.b32 	%r88, %r38, 6;
	add.s32 	%r89, %r28, %r88;
	mad.lo.s32 	%r90, %r39, %r45, %r19;
	mul.wide.s32 	%rd12, %r90, 2;
	add.s64 	%rd13, %rd2, %rd12;
	ld.global.u16 	%rs8, [%rd13];
	st.shared.u16 	[%r89], %rs8;
	bra.uni 	$L__BB0_24;
$L__BB0_23:
	mov.f32 	%f31, 0f00000000;
	// begin inline asm
	{  cvt.rn.f16.f32 %rs7, %f31;}

	// end inline asm
	shl.b32 	%r86, %r38, 6;
	add.s32 	%r87, %r28, %r86;
	st.shared.u16 	[%r87], %rs7;
$L__BB0_24:
	add.s32 	%r40, %r128, 128;
	setp.lt.u32 	%p24, %r128, 384;
	mov.u32 	%r128, %r40;
	@%p24 bra 	$L__BB0_21;
$L__BB0_25:
	xor.b32  	%r41, %r123, 1;
	setp.lt.s32 	%p25, %r25, %r44;
	shl.b32 	%r91, %r1, 3;
	and.b32  	%r92, %r91, 7680;
	mov.u32 	%r93, _ZZ9wmma_gemmiiifPK6__halfS1_fPfE5tileA;
	add.s32 	%r94, %r93, %r92;
	shl.b32 	%r95, %r123, 10;
	add.s32 	%r96, %r94, %r95;
	mov.b32 	%r97, 16;
	wmma.load.a.sync.aligned.row.m16n16k16.shared.f16 	{%r98, %r99, %r100, %r101, %r102, %r103, %r104, %r105}, [%r96], %r97;
	and.b32  	%r106, %r1, 32;
	mov.u32 	%r107, _ZZ9wmma_gemmiiifPK6__halfS1_fPfE5tileB;
	add.s32 	%r108, %r107, %r106;
	add.s32 	%r109, %r108, %r95;
	mov.b32 	%r110, 32;
	wmma.load.b.sync.aligned.row.m16n16k16.shared.f16 	{%r111, %r112, %r113, %r114, %r115, %r116, %r117, %r118}, [%r109], %r110;
	wmma.mma.sync.aligned.row.row.m16n16k16.f32.f32 {%f56, %f55, %f54, %f53, %f52, %f51, %f50, %f49}, {%r98, %r99, %r100, %r101, %r102, %r103, %r104, %r105}, {%r111, %r112, %r113, %r114, %r115, %r116, %r117, %r118}, {%f56, %f55, %f54, %f53, %f52, %f51, %f50, %f49};
	bar.sync 	0;
	mov.u32 	%r122, %r25;
	mov.u32 	%r123, %r41;
	@%p25 bra 	$L__BB0_14;
$L__BB0_26:
	ld.param.u64 	%rd20, [_Z9wmma_gemmiiifPK6__halfS1_fPf_param_7];
	ld.param.f32 	%f40, [_Z9wmma_gemmiiifPK6__halfS1_fPf_param_3];
	mul.f32 	%f32, %f40, %f56;
	mul.f32 	%f33, %f40, %f55;
	mul.f32 	%f34, %f40, %f54;
	mul.f32 	%f35, %f40, %f53;
	mul.f32 	%f36, %f40, %f52;
	mul.f32 	%f37, %f40, %f51;
	mul.f32 	%f38, %f40, %f50;
	mul.f32 	%f39, %f40, %f49;
	mul.lo.s32 	%r119, %r3, %r45;
	cvt.s64.s32 	%rd14, %r119;
	cvt.s64.s32 	%rd15, %r52;
	add.s64 	%rd16, %rd14, %rd15;
	cvta.to.global.u64 	%rd17, %rd20;
	shl.b64 	%rd18, %rd16, 2;
	add.s64 	%rd19, %rd17, %rd18;
	wmma.store.d.sync.aligned.row.m16n16k16.global.f32 	[%rd19], {%f32, %f33, %f34, %f35, %f36, %f37, %f38, %f39}, %r45;
$L__BB0_27:
	ret;

}


// ===== COMPILED SASS (sm_100) =====

	.target	sm_100

	.elftype	@"ET_EXEC"


//--------------------- .note.nv.tkinfo           --------------------------
	.section	.note.nv.tkinfo,"",@"SHT_NOTE"
	.sectionflags	@"SHF_NOTE_NV_TKINFO"
	.tkinfo
        /*0018*/ 	.word	0x00000002
        /*0030*/ 	.string	""
        /*0030*/ 	.string	"ptxas"
        /*0030*/ 	.string	"Cuda compilation tools, release 13.0, V13.0.88"
        /*0030*/ 	.string	"Build cuda_13.0.r13.0/compiler.36424714_0"
        /*0030*/ 	.string	"-arch sm_100 -m 64 "



//--------------------- .note.nv.cuinfo           --------------------------
	.section	.note.nv.cuinfo,"",@"SHT_NOTE"
	.sectionflags	@"SHF_NOTE_NV_CUINFO"
        /*0018*/ 	.short	0x0002
        /*001a*/ 	.short	0x0064
        /*001c*/ 	.short	0x0082
	.zero		2


//--------------------- .nv.info                  --------------------------
	.section	.nv.info,"",@"SHT_CUDA_INFO"
	.align	4


	//----- nvinfo : EIATTR_REGCOUNT
	.align		4
        /*0000*/ 	.byte	0x04, 0x2f
        /*0002*/ 	.short	(.L_1 - .L_0)
	.align		4
.L_0:
        /*0004*/ 	.word	index@(_Z9wmma_gemmiiifPK6__halfS1_fPf)
        /*0008*/ 	.word	0x0000001f


	//----- nvinfo : EIATTR_FRAME_SIZE
	.align		4
.L_1:
        /*000c*/ 	.byte	0x04, 0x11
        /*000e*/ 	.short	(.L_3 - .L_2)
	.align		4
.L_2:
        /*0010*/ 	.word	index@(_Z9wmma_gemmiiifPK6__halfS1_fPf)
        /*0014*/ 	.word	0x00000000


	//----- nvinfo : EIATTR_MIN_STACK_SIZE
	.align		4
.L_3:
        /*0018*/ 	.byte	0x04, 0x12
        /*001a*/ 	.short	(.L_5 - .L_4)
	.align		4
.L_4:
        /*001c*/ 	.word	index@(_Z9wmma_gemmiiifPK6__halfS1_fPf)
        /*0020*/ 	.word	0x00000000
.L_5:


//--------------------- .nv.compat                --------------------------
	.section	.nv.compat,"",@"SHT_CUDA_COMPAT_INFO"
	.align	4
        /*0000*/ 	.byte	0x02, 0x09, 0x00, 0x00, 0x02, 0x02, 0x01, 0x00, 0x02, 0x05, 0x05, 0x00, 0x03, 0x07, 0x01, 0x01
        /*0010*/ 	.byte	0x02, 0x03, 0x00, 0x00, 0x02, 0x06, 0x01, 0x00, 0x04, 0x0b, 0x08, 0x00, 0x09, 0x00, 0x00, 0x00
        /*0020*/ 	.byte	0x00, 0x00, 0x00, 0x00


//--------------------- .nv.info._Z9wmma_gemmiiifPK6__halfS1_fPf --------------------------
	.section	.nv.info._Z9wmma_gemmiiifPK6__halfS1_fPf,"",@"SHT_CUDA_INFO"
	.sectionflags	@""
	.align	4


	//----- nvinfo : EIATTR_CUDA_API_VERSION
	.align		4
        /*0000*/ 	.byte	0x04, 0x37
        /*0002*/ 	.short	(.L_7 - .L_6)
.L_6:
        /*0004*/ 	.word	0x00000082


	//----- nvinfo : EIATTR_KPARAM_INFO
	.align		4
.L_7:
        /*0008*/ 	.byte	0x04, 0x17
        /*000a*/ 	.short	(.L_9 - .L_8)
.L_8:
        /*000c*/ 	.word	0x00000000
        /*0010*/ 	.short	0x0007
        /*0012*/ 	.short	0x0028
        /*0014*/ 	.byte	0x00, 0xf5, 0x21, 0x00


	//----- nvinfo : EIATTR_KPARAM_INFO
	.align		4
.L_9:
        /*0018*/ 	.byte	0x04, 0x17
        /*001a*/ 	.short	(.L_11 - .L_10)
.L_10:
        /*001c*/ 	.word	0x00000000
        /*0020*/ 	.short	0x0006
        /*0022*/ 	.short	0x0020
        /*0024*/ 	.byte	0x00, 0xf0, 0x11, 0x00


	//----- nvinfo : EIATTR_KPARAM_INFO
	.align		4
.L_11:
        /*0028*/ 	.byte	0x04, 0x17
        /*002a*/ 	.short	(.L_13 - .L_12)
.L_12:
        /*002c*/ 	.word	0x00000000
        /*0030*/ 	.short	0x0005
        /*0032*/ 	.short	0x0018
        /*0034*/ 	.byte	0x00, 0xf5, 0x21, 0x00


	//----- nvinfo : EIATTR_KPARAM_INFO
	.align		4
.L_13:
        /*0038*/ 	.byte	0x04, 0x17
        /*003a*/ 	.short	(.L_15 - .L_14)
.L_14:
        /*003c*/ 	.word	0x00000000
        /*0040*/ 	.short	0x0004
        /*0042*/ 	.short	0x0010
        /*0044*/ 	.byte	0x00, 0xf5, 0x21, 0x00


	//----- nvinfo : EIATTR_KPARAM_INFO
	.align		4
.L_15:
        /*0048*/ 	.byte	0x04, 0x17
        /*004a*/ 	.short	(.L_17 - .L_16)
.L_16:
        /*004c*/ 	.word	0x00000000
        /*0050*/ 	.short	0x0003
        /*0052*/ 	.short	0x000c
        /*0054*/ 	.byte	0x00, 0xf0, 0x11, 0x00


	//----- nvinfo : EIATTR_KPARAM_INFO
	.align		4
.L_17:
        /*0058*/ 	.byte	0x04, 0x17
        /*005a*/ 	.short	(.L_19 - .L_18)
.L_18:
        /*005c*/ 	.word	0x00000000
        /*0060*/ 	.short	0x0002
        /*0062*/ 	.short	0x0008
        /*0064*/ 	.byte	0x00, 0xf0, 0x11, 0x00


	//----- nvinfo : EIATTR_KPARAM_INFO
	.align		4
.L_19:
        /*0068*/ 	.byte	0x04, 0x17
        /*006a*/ 	.short	(.L_21 - .L_20)
.L_20:
        /*006c*/ 	.word	0x00000000
        /*0070*/ 	.short	0x0001
        /*0072*/ 	.short	0x0004
        /*0074*/ 	.byte	0x00, 0xf0, 0x11, 0x00


	//----- nvinfo : EIATTR_KPARAM_INFO
	.align		4
.L_21:
        /*0078*/ 	.byte	0x04, 0x17
        /*007a*/ 	.short	(.L_23 - .L_22)
.L_22:
        /*007c*/ 	.word	0x00000000
        /*0080*/ 	.short	0x0000
        /*0082*/ 	.short	0x0000
        /*0084*/ 	.byte	0x00, 0xf0, 0x11, 0x00


	//----- nvinfo : EIATTR_SPARSE_MMA_MASK
	.align		4
.L_23:
        /*0088*/ 	.byte	0x03, 0x50
        /*008a*/ 	.short	0x0000


	//----- nvinfo : EIATTR_WMMA_USED
	.align		4
        /*008c*/ 	.byte	0x01, 0x2b
	.zero		2


	//----- nvinfo : EIATTR_MAXREG_COUNT
	.align		4
        /*0090*/ 	.byte	0x03, 0x1b
        /*0092*/ 	.short	0x00ff


	//----- nvinfo : EIATTR_NUM_BARRIERS
	.align		4
        /*0094*/ 	.byte	0x02, 0x4c
        /*0096*/ 	.byte	0x01
	.zero		1


	//----- nvinfo : EIATTR_MERCURY_ISA_VERSION
	.align		4
        /*0098*/ 	.byte	0x03, 0x5f
        /*009a*/ 	.short	0x0101


	//----- nvinfo : EIATTR_VRC_CTA_INIT_COUNT
	.align		4
        /*009c*/ 	.byte	0x02, 0x4a
	.zero		1
	.zero		1


	//----- nvinfo : EIATTR_EXIT_INSTR_OFFSETS
	.align		4
        /*00a0*/ 	.byte	0x04, 0x1c
        /*00a2*/ 	.short	(.L_25 - .L_24)


	//   ....[0]....
.L_24:
        /*00a4*/ 	.word	0x000000e0


	//   ....[1]....
        /*00a8*/ 	.word	0x00000e40


	//----- nvinfo : EIATTR_CRS_STACK_SIZE
	.align		4
.L_25:
        /*00ac*/ 	.byte	0x04, 0x1e
        /*00ae*/ 	.short	(.L_27 - .L_26)
.L_26:
        /*00b0*/ 	.word	0x00000000


	//----- nvinfo : EIATTR_CBANK_PARAM_SIZE
	.align		4
.L_27:
        /*00b4*/ 	.byte	0x03, 0x19
        /*00b6*/ 	.short	0x0030


	//----- nvinfo : EIATTR_PARAM_CBANK
	.align		4
        /*00b8*/ 	.byte	0x04, 0x0a
        /*00ba*/ 	.short	(.L_29 - .L_28)
	.align		4
.L_28:
        /*00bc*/ 	.word	index@(.nv.constant0._Z9wmma_gemmiiifPK6__halfS1_fPf)
        /*00c0*/ 	.short	0x0380
        /*00c2*/ 	.short	0x0030


	//----- nvinfo : EIATTR_SW_WAR
	.align		4
.L_29:
        /*00c4*/ 	.byte	0x04, 0x36
        /*00c6*/ 	.short	(.L_31 - .L_30)
.L_30:
        /*00c8*/ 	.word	0x00000008
.L_31:


//--------------------- .nv.callgraph             --------------------------
	.section	.nv.callgraph,"",@"SHT_CUDA_CALLGRAPH"
	.align	4
	.sectionentsize	8
	.align		4
        /*0000*/ 	.word	0x00000000
	.align		4
        /*0004*/ 	.word	0xffffffff
	.align		4
        /*0008*/ 	.word	0x00000000
	.align		4
        /*000c*/ 	.word	0xfffffffe
	.align		4
        /*0010*/ 	.word	0x00000000
	.align		4
        /*0014*/ 	.word	0xfffffffd
	.align		4
        /*0018*/ 	.word	0x00000000
	.align		4
        /*001c*/ 	.word	0xfffffffc


//--------------------- .text._Z9wmma_gemmiiifPK6__halfS1_fPf --------------------------
	.section	.text._Z9wmma_gemmiiifPK6__halfS1_fPf,"ax",@progbits
	.align	128
        .global         _Z9wmma_gemmiiifPK6__halfS1_fPf
        .type           _Z9wmma_gemmiiifPK6__halfS1_fPf,@function
        .size           _Z9wmma_gemmiiifPK6__halfS1_fPf,(.L_x_22 - _Z9wmma_gemmiiifPK6__halfS1_fPf)
        .other          _Z9wmma_gemmiiifPK6__halfS1_fPf,@"STO_CUDA_ENTRY STV_DEFAULT"
_Z9wmma_gemmiiifPK6__halfS1_fPf:
.text._Z9wmma_gemmiiifPK6__halfS1_fPf:
[----:B------:R-:W-:Y:S01]  /*0000*/  LDC R1, c[0x0][0x37c] ;  /* 0x0000df00ff017b82 */ /* 0x000fe20000000800 */
[----:B------:R-:W0:Y:S07]  /*0010*/  S2R R0, SR_TID.X ;  /* 0x0000000000007919 */ /* 0x000e2e0000002100 */
[----:B------:R-:W1:Y:S01]  /*0020*/  S2UR UR4, SR_CTAID.Y ;  /* 0x00000000000479c3 */ /* 0x000e620000002600 */
[----:B------:R-:W2:Y:S01]  /*0030*/  LDCU.64 UR6, c[0x0][0x380] ;  /* 0x00007000ff0677ac */ /* 0x000ea20008000a00 */
[----:B------:R-:W3:Y:S01]  /*0040*/  S2R R13, SR_CTAID.X ;  /* 0x00000000000d7919 */ /* 0x000ee20000002500 */
[----:B-1----:R-:W-:Y:S01]  /*0050*/  USHF.L.U32 UR4, UR4, 0x5, URZ ;  /* 0x0000000504047899 */ /* 0x002fe200080006ff */
[----:B0-----:R-:W-:-:S02]  /*0060*/  SHF.R.U32.HI R2, RZ, 0x2, R0 ;  /* 0x00000002ff027819 */ /* 0x001fc40000011600 */
[----:B------:R-:W-:Y:S01]  /*0070*/  SHF.R.U32.HI R4, RZ, 0x1, R0 ;  /* 0x00000001ff047819 */ /* 0x000fe20000011600 */
[----:B---3--:R-:W-:Y:S01]  /*0080*/  IMAD.SHL.U32 R13, R13, 0x20, RZ ;  /* 0x000000200d0d7824 */ /* 0x008fe200078e00ff */
[----:B------:R-:W-:-:S04]  /*0090*/  LOP3.LUT R3, R2, 0xf0, RZ, 0xc0, !PT ;  /* 0x000000f002037812 */ /* 0x000fc800078ec0ff */
[----:B------:R-:W-:Y:S01]  /*00a0*/  LOP3.LUT R2, R13, 0x10, R4, 0xf8, !PT ;  /* 0x000000100d027812 */ /* 0x000fe200078ef804 */
[----:B------:R-:W-:-:S03]  /*00b0*/  VIADD R3, R3, UR4 ;  /* 0x0000000403037c36 */ /* 0x000fc60008000000 */
[----:B--2---:R-:W-:-:S04]  /*00c0*/  ISETP.GE.AND P0, PT, R2, UR7, PT ;  /* 0x0000000702007c0c */ /* 0x004fc8000bf06270 */
[----:B------:R-:W-:-:S13]  /*00d0*/  ISETP.GE.OR P0, PT, R3, UR6, P0 ;  /* 0x0000000603007c0c */ /* 0x000fda0008706670 */
[----:B------:R-:W-:Y:S05]  /*00e0*/  @P0 EXIT ;  /* 0x000000000000094d */ /* 0x000fea0003800000 */
[----:B------:R-:W-:Y:S01]  /*00f0*/  ISETP.GT.U32.AND P0, PT, R0, 0x1ff, PT ;  /* 0x000001ff0000780c */ /* 0x000fe20003f04070 */
[----:B------:R-:W0:Y:S01]  /*0100*/  LDCU.64 UR8, c[0x0][0x358] ;  /* 0x00006b00ff0877ac */ /* 0x000e220008000a00 */
[----:B------:R-:W-:Y:S01]  /*0110*/  BSSY.RECONVERGENT B0, `(.L_x_0) ;  /* 0x000003f000007945 */ /* 0x000fe20003800200 */
[----:B------:R-:W1:Y:S10]  /*0120*/  LDCU UR10, c[0x0][0x384] ;  /* 0x00007080ff0a77ac */ /* 0x000e740008000800 */
[----:B------:R-:W-:Y:S05]  /*0130*/  @P0 BRA `(.L_x_1) ;  /* 0x0000000000f00947 */ /* 0x000fea0003800000 */
[----:B------:R-:W2:Y:S01]  /*0140*/  S2UR UR6, SR_CgaCtaId ;  /* 0x00000000000679c3 */ /* 0x000ea20000008800 */
[C---:B------:R-:W-:Y:S01]  /*0150*/  IMAD.SHL.U32 R9, R0.reuse, 0x2, RZ ;  /* 0x0000000200097824 */ /* 0x040fe200078e00ff */
[----:B------:R-:W-:Y:S01]  /*0160*/  UMOV UR5, 0x400 ;  /* 0x0000040000057882 */ /* 0x000fe20000000000 */
[----:B------:R-:W-:Y:S01]  /*0170*/  BSSY.RECONVERGENT B1, `(.L_x_2) ;  /* 0x000001b000017945 */ /* 0x000fe20003800200 */
[----:B------:R-:W-:Y:S01]  /*0180*/  LOP3.LUT R8, R0, 0xf, RZ, 0xc0, !PT ;  /* 0x0000000f00087812 */ /* 0x000fe200078ec0ff */
[----:B------:R-:W-:Y:S01]  /*0190*/  IMAD.MOV.U32 R11, RZ, RZ, R0 ;  /* 0x000000ffff0b7224 */ /* 0x000fe200078e0000 */
[----:B------:R-:W-:Y:S02]  /*01a0*/  LOP3.LUT R6, R9, 0x1e, RZ, 0xc0, !PT ;  /* 0x0000001e09067812 */ /* 0x000fe400078ec0ff */
[----:B------:R-:W3:Y:S08]  /*01b0*/  LDC R14, c[0x0][0x380] ;  /* 0x0000e000ff0e7b82 */ /* 0x000ef00000000800 */
[----:B------:R-:W4:Y:S08]  /*01c0*/  LDC R15, c[0x0][0x388] ;  /* 0x0000e200ff0f7b82 */ /* 0x000f300000000800 */
[----:B------:R-:W0:Y:S01]  /*01d0*/  LDC.64 R4, c[0x0][0x390] ;  /* 0x0000e400ff047b82 */ /* 0x000e220000000a00 */
[----:B--2---:R-:W-:-:S06]  /*01e0*/  ULEA UR5, UR6, UR5, 0x18 ;  /* 0x0000000506057291 */ /* 0x004fcc000f8ec0ff */
[----:B------:R-:W-:-:S07]  /*01f0*/  VIADD R10, R6, UR5 ;  /* 0x00000005060a7c36 */ /* 0x000fce0008000000 */
.L_x_6:
[----:B--2---:R-:W-:Y:S01]  /*0200*/  SHF.R.U32.HI R17, RZ, 0x4, R11 ;  /* 0x00000004ff117819 */ /* 0x004fe2000001160b */
[----:B------:R-:W-:Y:S01]  /*0210*/  BSSY.RECONVERGENT B2, `(.L_x_3) ;  /* 0x000000f000027945 */ /* 0x000fe20003800200 */
[C---:B------:R-:W-:Y:S02]  /*0220*/  ISETP.GE.U32.AND P1, PT, R11.reuse, 0x180, PT ;  /* 0x000001800b00780c */ /* 0x040fe40003f26070 */
[----:B------:R-:W-:Y:S01]  /*0230*/  IADD3 R11, PT, PT, R11, 0x80, RZ ;  /* 0x000000800b0b7810 */ /* 0x000fe20007ffe0ff */
[----:B------:R-:W-:-:S05]  /*0240*/  VIADD R7, R17, UR4 ;  /* 0x0000000411077c36 */ /* 0x000fca0008000000 */
[----:B---3--:R-:W-:-:S04]  /*0250*/  ISETP.GE.AND P0, PT, R7, R14, PT ;  /* 0x0000000e0700720c */ /* 0x008fc80003f06270 */
[----:B----4-:R-:W-:-:S13]  /*0260*/  ISETP.GE.OR P0, PT, R8, R15, P0 ;  /* 0x0000000f0800720c */ /* 0x010fda0000706670 */
[----:B------:R-:W-:Y:S05]  /*0270*/  @P0 BRA `(.L_x_4) ;  /* 0x0000000000180947 */ /* 0x000fea0003800000 */
[----:B------:R-:W-:-:S04]  /*0280*/  IMAD R7, R7, R15, R8 ;  /* 0x0000000f07077224 */ /* 0x000fc800078e0208 */
[----:B0-----:R-:W-:-:S06]  /*0290*/  IMAD.WIDE.U32 R6, R7, 0x2, R4 ;  /* 0x0000000207067825 */ /* 0x001fcc00078e0004 */
[----:B------:R-:W2:Y:S01]  /*02a0*/  LDG.E.U16 R7, desc[UR8][R6.64] ;  /* 0x0000000806077981 */ /* 0x000ea2000c1e1500 */
[----:B------:R-:W-:-:S05]  /*02b0*/  IMAD R12, R17, 0x20, R10 ;  /* 0x00000020110c7824 */ /* 0x000fca00078e020a */
[----:B--2---:R0:W-:Y:S01]  /*02c0*/  STS.U16 [R12], R7 ;  /* 0x000000070c007388 */ /* 0x0041e20000000400 */
[----:B------:R-:W-:Y:S05]  /*02d0*/  BRA `(.L_x_5) ;  /* 0x0000000000087947 */ /* 0x000fea0003800000 */
.L_x_4:
[----:B------:R-:W-:-:S05]  /*02e0*/  IMAD R17, R17, 0x20, R10 ;  /* 0x0000002011117824 */ /* 0x000fca00078e020a */
[----:B------:R2:W-:Y:S02]  /*02f0*/  STS.U16 [R17], RZ ;  /* 0x000000ff11007388 */ /* 0x0005e40000000400 */
.L_x_5:
[----:B01----:R-:W-:Y:S05]  /*0300*/  BSYNC.RECONVERGENT B2 ;  /* 0x0000000000027941 */ /* 0x003fea0003800200 */
.L_x_3:
[----:B------:R-:W-:Y:S05]  /*0310*/  @!P1 BRA `(.L_x_6) ;  /* 0xfffffffc00b89947 */ /* 0x000fea000383ffff */
[----:B------:R-:W-:Y:S05]  /*0320*/  BSYNC.RECONVERGENT B1 ;  /* 0x0000000000017941 */ /* 0x000fea0003800200 */
.L_x_2:
[----:B------:R-:W0:Y:S01]  /*0330*/  S2UR UR6, SR_CgaCtaId ;  /* 0x00000000000679c3 */ /* 0x000e220000008800 */
[----:B------:R-:W1:Y:S01]  /*0340*/  LDCU UR7, c[0x0][0x384] ;  /* 0x00007080ff0777ac */ /* 0x000e620008000800 */
[----:B------:R-:W-:Y:S01]  /*0350*/  LOP3.LUT R6, R0, 0x1f, RZ, 0xc0, !PT ;  /* 0x0000001f00067812 */ /* 0x000fe200078ec0ff */
[----:B------:R-:W-:Y:S01]  /*0360*/  IMAD.MOV.U32 R10, RZ, RZ, R0 ;  /* 0x000000ffff0a7224 */ /* 0x000fe200078e0000 */
[----:B------:R-:W-:Y:S01]  /*0370*/  LOP3.LUT R9, R9, 0x3e, RZ, 0xc0, !PT ;  /* 0x0000003e09097812 */ /* 0x000fe200078ec0ff */
[----:B------:R-:W-:Y:S02]  /*0380*/  UMOV UR5, 0x400 ;  /* 0x0000040000057882 */ /* 0x000fe40000000000 */
[----:B------:R-:W-:Y:S01]  /*0390*/  UIADD3 UR5, UPT, UPT, UR5, 0x800, URZ ;  /* 0x0000080005057890 */ /* 0x000fe2000fffe0ff */
[----:B------:R-:W3:Y:S01]  /*03a0*/  LDC R15, c[0x0][0x388] ;  /* 0x0000e200ff0f7b82 */ /* 0x000ee20000000800 */
[----:B------:R-:W-:-:S07]  /*03b0*/  IMAD.IADD R8, R13, 0x1, R6 ;  /* 0x000000010d087824 */ /* 0x000fce00078e0206 */
[----:B------:R-:W4:Y:S01]  /*03c0*/  LDC.64 R4, c[0x0][0x398] ;  /* 0x0000e600ff047b82 */ /* 0x000f220000000a00 */
[----:B-1----:R-:W-:Y:S01]  /*03d0*/  ISETP.GE.AND P0, PT, R8, UR7, PT ;  /* 0x0000000708007c0c */ /* 0x002fe2000bf06270 */
[----:B0-----:R-:W-:-:S06]  /*03e0*/  ULEA UR5, UR6, UR5, 0x18 ;  /* 0x0000000506057291 */ /* 0x001fcc000f8ec0ff */
[----:B------:R-:W-:-:S07]  /*03f0*/  VIADD R9, R9, UR5 ;  /* 0x0000000509097c36 */ /* 0x000fce0008000000 */
.L_x_10:
[----:B-1----:R-:W-:Y:S01]  /*0400*/  SHF.R.U32.HI R12, RZ, 0x5, R10 ;  /* 0x00000005ff0c7819 */ /* 0x002fe2000001160a */
[----:B------:R-:W-:Y:S01]  /*0410*/  BSSY.RECONVERGENT B1, `(.L_x_7) ;  /* 0x000000d000017945 */ /* 0x000fe20003800200 */
[----:B------:R-:W-:Y:S02]  /*0420*/  ISETP.GE.U32.AND P2, PT, R10, 0x180, PT ;  /* 0x000001800a00780c */ /* 0x000fe40003f46070 */
[----:B---3--:R-:W-:Y:S02]  /*0430*/  ISETP.GE.OR P1, PT, R12, R15, P0 ;  /* 0x0000000f0c00720c */ /* 0x008fe40000726670 */
[----:B------:R-:W-:-:S11]  /*0440*/  IADD3 R10, PT, PT, R10, 0x80, RZ ;  /* 0x000000800a0a7810 */ /* 0x000fd60007ffe0ff */
[----:B0-----:R-:W-:Y:S05]  /*0450*/  @P1 BRA `(.L_x_8) ;  /* 0x0000000000181947 */ /* 0x001fea0003800000 */
[----:B------:R-:W-:-:S04]  /*0460*/  IMAD R7, R12, UR10, R8 ;  /* 0x0000000a0c077c24 */ /* 0x000fc8000f8e0208 */
[----:B----4-:R-:W-:-:S06]  /*0470*/  IMAD.WIDE R6, R7, 0x2, R4 ;  /* 0x0000000207067825 */ /* 0x010fcc00078e0204 */
[----:B------:R-:W3:Y:S01]  /*0480*/  LDG.E.U16 R6, desc[UR8][R6.64] ;  /* 0x0000000806067981 */ /* 0x000ee2000c1e1500 */
[----:B------:R-:W-:-:S05]  /*0490*/  IMAD R11, R12, 0x40, R9 ;  /* 0x000000400c0b7824 */ /* 0x000fca00078e0209 */
[----:B---3--:R0:W-:Y:S01]  /*04a0*/  STS.U16 [R11], R6 ;  /* 0x000000060b007388 */ /* 0x0081e20000000400 */
[----:B------:R-:W-:Y:S05]  /*04b0*/  BRA `(.L_x_9) ;  /* 0x0000000000087947 */ /* 0x000fea0003800000 */
.L_x_8:
[----:B------:R-:W-:-:S05]  /*04c0*/  IMAD R12, R12, 0x40, R9 ;  /* 0x000000400c0c7824 */ /* 0x000fca00078e0209 */
[----:B------:R1:W-:Y:S02]  /*04d0*/  STS.U16 [R12], RZ ;  /* 0x000000ff0c007388 */ /* 0x0003e40000000400 */
.L_x_9:
[----:B------:R-:W-:Y:S05]  /*04e0*/  BSYNC.RECONVERGENT B1 ;  /* 0x0000000000017941 */ /* 0x000fea0003800200 */
.L_x_7:
[----:B------:R-:W-:Y:S05]  /*04f0*/  @!P2 BRA `(.L_x_10) ;  /* 0xfffffffc00c0a947 */ /* 0x000fea000383ffff */
.L_x_1:
[----:B01----:R-:W-:Y:S05]  /*0500*/  BSYNC.RECONVERGENT B0 ;  /* 0x0000000000007941 */ /* 0x003fea0003800200 */
.L_x_0:
[----:B------:R-:W0:Y:S01]  /*0510*/  LDCU UR5, c[0x0][0x388] ;  /* 0x00007100ff0577ac */ /* 0x000e220008000800 */
[----:B------:R-:W-:Y:S02]  /*0520*/  CS2R R6, SRZ ;  /* 0x0000000000067805 */ /* 0x000fe4000001ff00 */
[----:B----4-:R-:W-:Y:S02]  /*0530*/  CS2R R4, SRZ ;  /* 0x0000000000047805 */ /* 0x010fe4000001ff00 */
[----:B------:R-:W-:Y:S02]  /*0540*/  CS2R R10, SRZ ;  /* 0x00000000000a7805 */ /* 0x000fe4000001ff00 */
[----:B------:R-:W-:Y:S01]  /*0550*/  CS2R R8, SRZ ;  /* 0x0000000000087805 */ /* 0x000fe2000001ff00 */
[----:B0-----:R-:W-:Y:S01]  /*0560*/  UISETP.GE.AND UP0, UPT, UR5, 0x1, UPT ;  /* 0x000000010500788c */ /* 0x001fe2000bf06270 */
[----:B------:R-:W-:Y:S08]  /*0570*/  BAR.SYNC.DEFER_BLOCKING 0x0 ;  /* 0x0000000000007b1d */ /* 0x000ff00000010000 */
[----:B------:R-:W-:Y:S05]  /*0580*/  BRA.U !UP0, `(.L_x_11) ;  /* 0x0000000508b07547 */ /* 0x000fea000b800000 */
[C---:B------:R-:W-:Y:S01]  /*0590*/  LOP3.LUT R20, R0.reuse, 0x1f, RZ, 0xc0, !PT ;  /* 0x0000001f00147812 */ /* 0x040fe200078ec0ff */
[----:B------:R-:W-:Y:S01]  /*05a0*/  IMAD.MOV.U32 R12, RZ, RZ, RZ ;  /* 0x000000ffff0c7224 */ /* 0x000fe200078e00ff */
[C---:B------:R-:W-:Y:S01]  /*05b0*/  LOP3.LUT R21, R0.reuse, 0xf, RZ, 0xc0, !PT ;  /* 0x0000000f00157812 */ /* 0x040fe200078ec0ff */
[----:B------:R-:W-:Y:S01]  /*05c0*/  IMAD.MOV.U32 R23, RZ, RZ, RZ ;  /* 0x000000ffff177224 */ /* 0x000fe200078e00ff */
[----:B------:R-:W-:Y:S01]  /*05d0*/  LEA.HI R22, R0, UR4, RZ, 0x1c ;  /* 0x0000000400167c11 */ /* 0x000fe2000f8fe0ff */
[----:B------:R-:W-:Y:S01]  /*05e0*/  IMAD.MOV.U32 R7, RZ, RZ, RZ ;  /* 0x000000ffff077224 */ /* 0x000fe200078e00ff */
[----:B------:R-:W-:Y:S01]  /*05f0*/  IADD3 R24, PT, PT, R13, R20, RZ ;  /* 0x000000140d187210 */ /* 0x000fe20007ffe0ff */
[----:B------:R-:W0:Y:S01]  /*0600*/  LDCU UR11, c[0x0][0x384] ;  /* 0x00007080ff0b77ac */ /* 0x000e220008000800 */
[----:B------:R-:W1:Y:S05]  /*0610*/  LDCU UR10, c[0x0][0x380] ;  /* 0x00007000ff0a77ac */ /* 0x000e6a0008000800 */
.L_x_20:
[----:B------:R-:W3:Y:S01]  /*0620*/  LDCU UR5, c[0x0][0x388] ;  /* 0x00007100ff0577ac */ /* 0x000ee20008000800 */
[----:B------:R-:W-:Y:S01]  /*0630*/  VIADD R26, R12, 0x10 ;  /* 0x000000100c1a7836 */ /* 0x000fe20000000000 */
[----:B------:R-:W-:Y:S01]  /*0640*/  ISETP.GT.U32.AND P0, PT, R0, 0x1ff, PT ;  /* 0x000001ff0000780c */ /* 0x000fe20003f04070 */
[----:B------:R-:W-:Y:S01]  /*0650*/  BSSY.RECONVERGENT B0, `(.L_x_12) ;  /* 0x000003e000007945 */ /* 0x000fe20003800200 */
[----:B---3--:R-:W-:-:S05]  /*0660*/  IMAD.U32 R25, RZ, RZ, UR5 ;  /* 0x00000005ff197e24 */ /* 0x008fca000f8e00ff */
[----:B------:R-:W-:-:S13]  /*0670*/  ISETP.GE.OR P0, PT, R26, R25, P0 ;  /* 0x000000191a00720c */ /* 0x000fda0000706670 */
[----:B------:R-:W-:Y:S05]  /*0680*/  @P0 BRA `(.L_x_13) ;  /* 0x0000000000e80947 */ /* 0x000fea0003800000 */
[----:B------:R-:W3:Y:S01]  /*0690*/  S2UR UR6, SR_CgaCtaId ;  /* 0x00000000000679c3 */ /* 0x000ee20000008800 */
[----:B------:R-:W-:Y:S01]  /*06a0*/  IMAD.SHL.U32 R14, R0, 0x2, RZ ;  /* 0x00000002000e7824 */ /* 0x000fe200078e00ff */
[----:B------:R-:W-:Y:S01]  /*06b0*/  UMOV UR5, 0x400 ;  /* 0x0000040000057882 */ /* 0x000fe20000000000 */
[----:B------:R-:W-:Y:S01]  /*06c0*/  IMAD.IADD R16, R21, 0x1, R26 ;  /* 0x0000000115107824 */ /* 0x000fe200078e021a */
[----:B------:R-:W-:Y:S01]  /*06d0*/  BSSY.RECONVERGENT B1, `(.L_x_14) ;  /* 0x0000019000017945 */ /* 0x000fe20003800200 */
[-C--:B--2---:R-:W-:Y:S01]  /*06e0*/  IMAD R17, R22, R25.reuse, R21 ;  /* 0x0000001916117224 */ /* 0x084fe200078e0215 */
[----:B------:R-:W-:Y:S01]  /*06f0*/  LOP3.LUT R14, R14, 0x7e0, RZ, 0xc0, !PT ;  /* 0x000007e00e0e7812 */ /* 0x000fe200078ec0ff */
[----:B------:R-:W-:Y:S01]  /*0700*/  IMAD.MOV.U32 R15, RZ, RZ, R22 ;  /* 0x000000ffff0f7224 */ /* 0x000fe200078e0016 */
[----:B------:R-:W-:Y:S01]  /*0710*/  ISETP.GE.AND P1, PT, R16, R25, PT ;  /* 0x000000191000720c */ /* 0x000fe20003f26270 */
[----:B------:R-:W-:Y:S02]  /*0720*/  IMAD.IADD R17, R17, 0x1, R12 ;  /* 0x0000000111117824 */ /* 0x000fe400078e020c */
[----:B------:R-:W-:Y:S01]  /*0730*/  IMAD R13, R21, 0x2, R14 ;  /* 0x00000002150d7824 */ /* 0x000fe200078e020e */
[----:B------:R-:W-:Y:S01]  /*0740*/  LOP3.LUT R14, R23, 0x1, RZ, 0x3c, !PT ;  /* 0x00000001170e7812 */ /* 0x000fe200078e3cff */
[----:B------:R-:W-:Y:S01]  /*0750*/  IMAD.MOV.U32 R18, RZ, RZ, R0 ;  /* 0x000000ffff127224 */ /* 0x000fe200078e0000 */
[----:B---3--:R-:W-:-:S06]  /*0760*/  ULEA UR5, UR6, UR5, 0x18 ;  /* 0x0000000506057291 */ /* 0x008fcc000f8ec0ff */
[----:B------:R-:W-:-:S05]  /*0770*/  IADD3 R13, PT, PT, R13, UR5, RZ ;  /* 0x000000050d0d7c10 */ /* 0x000fca000fffe0ff */
[----:B------:R-:W-:-:S07]  /*0780*/  IMAD R16, R14, 0x400, R13 ;  /* 0x000004000e107824 */ /* 0x000fce00078e020d */
.L_x_15:
[----:B-1----:R-:W-:Y:S01]  /*0790*/  ISETP.GE.OR P0, PT, R15, UR10, P1 ;  /* 0x0000000a0f007c0c */ /* 0x002fe20008f06670 */
[----:B------:R-:W1:-:S12]  /*07a0*/  LDC R28, c[0x0][0x388] ;  /* 0x0000e200ff1c7b82 */ /* 0x000e580000000800 */
[----:B------:R-:W2:Y:S02]  /*07b0*/  @!P0 LDC.64 R12, c[0x0][0x390] ;  /* 0x0000e400ff0c8b82 */ /* 0x000ea40000000a00 */
[----:B--2---:R-:W-:-:S06]  /*07c0*/  @!P0 IMAD.WIDE.U32 R12, R17, 0x2, R12 ;  /* 0x00000002110c8825 */ /* 0x004fcc00078e000c */
[----:B------:R-:W2:Y:S01]  /*07d0*/  @!P0 LDG.E.U16 R13, desc[UR8][R12.64+0x20] ;  /* 0x000020080c0d8981 */ /* 0x000ea2000c1e1500 */
[----:B-1----:R-:W-:Y:S01]  /*07e0*/  IMAD R17, R28, 0x8, R17 ;  /* 0x000000081c117824 */ /* 0x002fe200078e0211 */
[----:B------:R-:W-:Y:S02]  /*07f0*/  IADD3 R15, PT, PT, R15, 0x8, RZ ;  /* 0x000000080f0f7810 */ /* 0x000fe40007ffe0ff */
[----:B--2---:R-:W-:Y:S04]  /*0800*/  @!P0 STS.U16 [R16], R13 ;  /* 0x0000000d10008388 */ /* 0x004fe80000000400 */
[----:B------:R1:W-:Y:S01]  /*0810*/  @P0 STS.U16 [R16], RZ ;  /* 0x000000ff10000388 */ /* 0x0003e20000000400 */
[C---:B------:R-:W-:Y:S01]  /*0820*/  ISETP.GE.U32.AND P0, PT, R18.reuse, 0x180, PT ;  /* 0x000001801200780c */ /* 0x040fe20003f06070 */
[----:B------:R-:W-:-:S02]  /*0830*/  VIADD R18, R18, 0x80 ;  /* 0x0000008012127836 */ /* 0x000fc40000000000 */
[----:B-1----:R-:W-:-:S10]  /*0840*/  VIADD R16, R16, 0x100 ;  /* 0x0000010010107836 */ /* 0x002fd40000000000 */
[----:B------:R-:W-:Y:S05]  /*0850*/  @!P0 BRA `(.L_x_15) ;  /* 0xfffffffc00cc8947 */ /* 0x000fea000383ffff */
[----:B0-----:R-:W-:Y:S05]  /*0860*/  BSYNC.RECONVERGENT B1 ;  /* 0x0000000000017941 */ /* 0x001fea0003800200 */
.L_x_14:
[----:B------:R-:W0:Y:S01]  /*0870*/  S2UR UR6, SR_CgaCtaId ;  /* 0x00000000000679c3 */ /* 0x000e220000008800 */
[----:B------:R-:W1:Y:S01]  /*0880*/  LDCU UR7, c[0x0][0x384] ;  /* 0x00007080ff0777ac */ /* 0x000e620008000800 */
[----:B------:R-:W-:Y:S02]  /*0890*/  UMOV UR5, 0x400 ;  /* 0x0000040000057882 */ /* 0x000fe40000000000 */
[----:B------:R-:W-:-:S04]  /*08a0*/  UIADD3 UR5, UPT, UPT, UR5, 0x800, URZ ;  /* 0x0000080005057890 */ /* 0x000fc8000fffe0ff */
[----:B------:R-:W2:Y:S01]  /*08b0*/  LDC R25, c[0x0][0x388] ;  /* 0x0000e200ff197b82 */ /* 0x000ea20000000800 */
[----:B-1----:R-:W-:Y:S01]  /*08c0*/  ISETP.GE.AND P2, PT, R24, UR7, PT ;  /* 0x0000000718007c0c */ /* 0x002fe2000bf46270 */
[----:B0-----:R-:W-:-:S06]  /*08d0*/  ULEA UR5, UR6, UR5, 0x18 ;  /* 0x0000000506057291 */ /* 0x001fcc000f8ec0ff */
[----:B------:R-:W-:Y:S01]  /*08e0*/  LEA R15, R14, UR5, 0xa ;  /* 0x000000050e0f7c11 */ /* 0x000fe2000f8e50ff */
[----:B------:R-:W-:-:S04]  /*08f0*/  IMAD.MOV.U32 R14, RZ, RZ, R0 ;  /* 0x000000ffff0e7224 */ /* 0x000fc800078e0000 */
[----:B------:R-:W-:-:S07]  /*0900*/  IMAD R15, R20, 0x2, R15 ;  /* 0x00000002140f7824 */ /* 0x000fce00078e020f */
.L_x_19:
[----:B01----:R-:W-:Y:S01]  /*0910*/  SHF.R.U32.HI R16, RZ, 0x5, R14 ;  /* 0x00000005ff107819 */ /* 0x003fe2000001160e */
[----:B------:R-:W-:Y:S01]  /*0920*/  BSSY.RECONVERGENT B1, `(.L_x_16) ;  /* 0x000000f000017945 */ /* 0x000fe20003800200 */
[C---:B------:R-:W-:Y:S02]  /*0930*/  ISETP.GE.U32.AND P1, PT, R14.reuse, 0x180, PT ;  /* 0x000001800e00780c */ /* 0x040fe40003f26070 */
[----:B------:R-:W-:Y:S01]  /*0940*/  IADD3 R14, PT, PT, R14, 0x80, RZ ;  /* 0x000000800e0e7810 */ /* 0x000fe20007ffe0ff */
[----:B------:R-:W-:-:S05]  /*0950*/  IMAD.IADD R17, R26, 0x1, R16 ;  /* 0x000000011a117824 */ /* 0x000fca00078e0210 */
[----:B--2---:R-:W-:-:S13]  /*0960*/  ISETP.GE.OR P0, PT, R17, R25, P2 ;  /* 0x000000191100720c */ /* 0x004fda0001706670 */
[----:B------:R-:W-:Y:S05]  /*0970*/  @P0 BRA `(.L_x_17) ;  /* 0x00000000001c0947 */ /* 0x000fea0003800000 */
[----:B------:R-:W0:Y:S01]  /*0980*/  LDC.64 R12, c[0x0][0x398] ;  /* 0x0000e600ff0c7b82 */ /* 0x000e220000000a00 */
[----:B------:R-:W-:-:S04]  /*0990*/  IMAD R17, R17, UR11, R24 ;  /* 0x0000000b11117c24 */ /* 0x000fc8000f8e0218 */
[----:B0-----:R-:W-:-:S06]  /*09a0*/  IMAD.WIDE R12, R17, 0x2, R12 ;  /* 0x00000002110c7825 */ /* 0x001fcc00078e020c */
[----:B------:R-:W2:Y:S01]  /*09b0*/  LDG.E.U16 R13, desc[UR8][R12.64] ;  /* 0x000000080c0d7981 */ /* 0x000ea2000c1e1500 */
[----:B------:R-:W-:-:S05]  /*09c0*/  IMAD R16, R16, 0x40, R15 ;  /* 0x0000004010107824 */ /* 0x000fca00078e020f */
[----:B--2---:R0:W-:Y:S01]  /*09d0*/  STS.U16 [R16], R13 ;  /* 0x0000000d10007388 */ /* 0x0041e20000000400 */
[----:B------:R-:W-:Y:S05]  /*09e0*/  BRA `(.L_x_18) ;  /* 0x0000000000087947 */ /* 0x000fea0003800000 */
.L_x_17:
[----:B------:R-:W-:-:S05]  /*09f0*/  IMAD R16, R16, 0x40, R15 ;  /* 0x0000004010107824 */ /* 0x000fca00078e020f */
[----:B------:R1:W-:Y:S02]  /*0a00*/  STS.U16 [R16], RZ ;  /* 0x000000ff10007388 */ /* 0x0003e40000000400 */
.L_x_18:
[----:B------:R-:W-:Y:S05]  /*0a10*/  BSYNC.RECONVERGENT B1 ;  /* 0x0000000000017941 */ /* 0x000fea0003800200 */
.L_x_16:
[----:B------:R-:W-:Y:S05]  /*0a20*/  @!P1 BRA `(.L_x_19) ;  /* 0xfffffffc00b89947 */ /* 0x000fea000383ffff */
.L_x_13:
[----:B01----:R-:W-:Y:S05]  /*0a30*/  BSYNC.RECONVERGENT B0 ;  /* 0x0000000000007941 */ /* 0x003fea0003800200 */
.L_x_12:
[----:B------:R-:W0:Y:S01]  /*0a40*/  S2R R16, SR_LANEID ;  /* 0x0000000000107919 */ /* 0x000e220000000000 */
[----:B------:R-:W-:Y:S01]  /*0a50*/  MOV R13, 0x400 ;  /* 0x00000400000d7802 */ /* 0x000fe20000000f00 */
[----:B------:R-:W-:Y:S05]  /*0a60*/  WARPSYNC.ALL ;  /* 0x0000000000007948 */ /* 0x000fea0003800000 */
[----:B------:R-:W1:Y:S01]  /*0a70*/  S2R R12, SR_CgaCtaId ;  /* 0x00000000000c7919 */ /* 0x000e620000008800 */
[----:B------:R-:W-:Y:S01]  /*0a80*/  VIADD R15, R13, 0x800 ;  /* 0x000008000d0f7836 */ /* 0x000fe20000000000 */
[----:B--2---:R-:W-:Y:S02]  /*0a90*/  LOP3.LUT R17, R0, 0x20, RZ, 0xc0, !PT ;  /* 0x0000002000117812 */ /* 0x004fe400078ec0ff */
[----:B------:R-:W-:-:S02]  /*0aa0*/  ISETP.GE.AND P0, PT, R26, R25, PT ;  /* 0x000000191a00720c */ /* 0x000fc40003f06270 */
[----:B0-----:R-:W-:-:S05]  /*0ab0*/  SHF.R.U32.HI R14, RZ, 0x3, R16 ;  /* 0x00000003ff0e7819 */ /* 0x001fca0000011610 */
[----:B------:R-:W-:Y:S02]  /*0ac0*/  IMAD.SHL.U32 R18, R14, 0x8, RZ ;  /* 0x000000080e127824 */ /* 0x000fe400078e00ff */
[----:B------:R-:W-:Y:S01]  /*0ad0*/  IMAD.SHL.U32 R14, R0, 0x8, RZ ;  /* 0x00000008000e7824 */ /* 0x000fe200078e00ff */
[C---:B-1----:R-:W-:Y:S02]  /*0ae0*/  LEA R13, R12.reuse, R13, 0x18 ;  /* 0x0000000d0c0d7211 */ /* 0x042fe400078ec0ff */
[----:B------:R-:W-:Y:S02]  /*0af0*/  LEA R12, R12, R15, 0x18 ;  /* 0x0000000f0c0c7211 */ /* 0x000fe400078ec0ff */
[----:B------:R-:W-:Y:S02]  /*0b00*/  LOP3.LUT R15, R16, 0x7, RZ, 0xc0, !PT ;  /* 0x00000007100f7812 */ /* 0x000fe400078ec0ff */
[----:B------:R-:W-:Y:S01]  /*0b10*/  SHF.R.U32.HI R16, RZ, 0x4, R16 ;  /* 0x00000004ff107819 */ /* 0x000fe20000011610 */
[----:B------:R-:W-:Y:S01]  /*0b20*/  IMAD.IADD R12, R12, 0x1, R17 ;  /* 0x000000010c0c7824 */ /* 0x000fe200078e0211 */
[----:B------:R-:W-:-:S02]  /*0b30*/  LOP3.LUT R14, R14, 0x1e00, RZ, 0xc0, !PT ;  /* 0x00001e000e0e7812 */ /* 0x000fc400078ec0ff */
[----:B------:R-:W-:Y:S02]  /*0b40*/  LOP3.LUT R15, R18, 0x8, R15, 0xe2, !PT ;  /* 0x00000008120f7812 */ /* 0x000fe400078ee20f */
[----:B------:R-:W-:Y:S01]  /*0b50*/  SHF.L.U32 R16, R16, 0x3, RZ ;  /* 0x0000000310107819 */ /* 0x000fe200000006ff */
[----:B------:R-:W-:Y:S01]  /*0b60*/  IMAD.IADD R14, R13, 0x1, R14 ;  /* 0x000000010d0e7824 */ /* 0x000fe200078e020e */
[----:B------:R-:W-:-:S03]  /*0b70*/  LEA R12, R23, R12, 0xa ;  /* 0x0000000c170c7211 */ /* 0x000fc600078e50ff */
[C-C-:B------:R-:W-:Y:S02]  /*0b80*/  IMAD R13, R15.reuse, 0x10, R16.reuse ;  /* 0x000000100f0d7824 */ /* 0x140fe400078e0210 */
[----:B------:R-:W-:Y:S02]  /*0b90*/  IMAD R15, R15, 0x20, R16 ;  /* 0x000000200f0f7824 */ /* 0x000fe400078e0210 */
[C---:B------:R-:W-:Y:S01]  /*0ba0*/  IMAD R14, R23.reuse, 0x400, R14 ;  /* 0x00000400170e7824 */ /* 0x040fe200078e020e */
[----:B------:R-:W-:Y:S01]  /*0bb0*/  LOP3.LUT R23, R23, 0x1, RZ, 0x3c, !PT ;  /* 0x0000000117177812 */ /* 0x000fe200078e3cff */
[----:B------:R-:W-:Y:S02]  /*0bc0*/  IMAD.U32 R15, R15, 0x2, R12 ;  /* 0x000000020f0f7824 */ /* 0x000fe400078e000c */
[----:B------:R-:W-:-:S04]  /*0bd0*/  IMAD.U32 R16, R13, 0x2, R14 ;  /* 0x000000020d107824 */ /* 0x000fc800078e000e */
[----:B------:R-:W-:Y:S04]  /*0be0*/  LDSM.16.MT88.4 R12, [R15] ;  /* 0x000000000f0c783b */ /* 0x000fe80000004200 */
[----:B------:R-:W0:Y:S02]  /*0bf0*/  LDSM.16.M88.4 R16, [R16] ;  /* 0x000000001010783b */ /* 0x000e240000000200 */
[----:B0-----:R-:W-:Y:S01]  /*0c00*/  HMMA.16816.F32 R8, R16, R12, R8 ;  /* 0x0000000c1008723c */ /* 0x001fe20000001808 */
[----:B------:R-:W-:-:S07]  /*0c10*/  IMAD.MOV.U32 R12, RZ, RZ, R26 ;  /* 0x000000ffff0c7224 */ /* 0x000fce00078e001a */
[----:B------:R-:W-:Y:S01]  /*0c20*/  HMMA.16816.F32 R4, R16, R14, R4 ;  /* 0x0000000e1004723c */ /* 0x000fe20000001804 */
[----:B------:R-:W-:Y:S06]  /*0c30*/  BAR.SYNC.DEFER_BLOCKING 0x0 ;  /* 0x0000000000007b1d */ /* 0x000fec0000010000 */
[----:B------:R-:W-:-:S13]  /*0c40*/  @!P0 BRA `(.L_x_20) ;  /* 0xfffffff800748947 */ /* 0x000fda000383ffff */
.L_x_11:
[----:B------:R-:W0:Y:S01]  /*0c50*/  S2R R12, SR_LANEID ;  /* 0x00000000000c7919 */ /* 0x000e220000000000 */
[----:B------:R-:W1:Y:S01]  /*0c60*/  LDC R14, c[0x0][0x384] ;  /* 0x0000e100ff0e7b82 */ /* 0x000e620000000800 */
[----:B------:R-:W3:Y:S01]  /*0c70*/  LDCU.64 UR6, c[0x0][0x3a8] ;  /* 0x00007500ff0677ac */ /* 0x000ee20008000a00 */
[----:B------:R-:W-:Y:S01]  /*0c80*/  SHF.R.S32.HI R0, RZ, 0x1f, R2 ;  /* 0x0000001fff007819 */ /* 0x000fe20000011402 */
[----:B------:R-:W-:Y:S01]  /*0c90*/  IMAD.MOV.U32 R13, RZ, RZ, RZ ;  /* 0x000000ffff0d7224 */ /* 0x000fe200078e00ff */
[----:B------:R-:W4:Y:S02]  /*0ca0*/  LDCU UR5, c[0x0][0x38c] ;  /* 0x00007180ff0577ac */ /* 0x000f240008000800 */
[----:B----4-:R-:W-:Y:S01]  /*0cb0*/  FMUL R8, R8, UR5 ;  /* 0x0000000508087c20 */ /* 0x010fe20008400000 */
[----:B-1----:R-:W-:Y:S01]  /*0cc0*/  IMAD R3, R3, R14, RZ ;  /* 0x0000000e03037224 */ /* 0x002fe200078e02ff */
[----:B--2---:R-:W-:Y:S01]  /*0cd0*/  SHF.R.U32.HI R17, RZ, 0x1, R14 ;  /* 0x00000001ff117819 */ /* 0x004fe2000001160e */
[----:B------:R-:W-:Y:S01]  /*0ce0*/  FMUL R9, R9, UR5 ;  /* 0x0000000509097c20 */ /* 0x000fe20008400000 */
[----:B------:R-:W-:Y:S01]  /*0cf0*/  FMUL R10, R10, UR5 ;  /* 0x000000050a0a7c20 */ /* 0x000fe20008400000 */
[----:B------:R-:W-:Y:S01]  /*0d00*/  FMUL R11, R11, UR5 ;  /* 0x000000050b0b7c20 */ /* 0x000fe20008400000 */
[----:B------:R-:W-:Y:S01]  /*0d10*/  IADD3 R2, P0, PT, R2, R3, RZ ;  /* 0x0000000302027210 */ /* 0x000fe20007f1e0ff */
[----:B------:R-:W-:Y:S01]  /*0d20*/  FMUL R6, R6, UR5 ;  /* 0x0000000506067c20 */ /* 0x000fe20008400000 */
[----:B0-----:R-:W-:Y:S01]  /*0d30*/  SHF.R.U32.HI R15, RZ, 0x2, R12 ;  /* 0x00000002ff0f7819 */ /* 0x001fe2000001160c */
[----:B------:R-:W-:Y:S01]  /*0d40*/  FMUL R7, R7, UR5 ;  /* 0x0000000507077c20 */ /* 0x000fe20008400000 */
[----:B------:R-:W-:-:S02]  /*0d50*/  LOP3.LUT R12, R12, 0x3, RZ, 0xc0, !PT ;  /* 0x000000030c0c7812 */ /* 0x000fc400078ec0ff */
[----:B------:R-:W-:Y:S02]  /*0d60*/  LEA.HI.X.SX32 R19, R3, R0, 0x1, P0 ;  /* 0x0000000003137211 */ /* 0x000fe400000f0eff */
[----:B---3--:R-:W-:Y:S01]  /*0d70*/  LEA R3, P0, R2, UR6, 0x2 ;  /* 0x0000000602037c11 */ /* 0x008fe2000f8010ff */
[----:B------:R-:W-:-:S03]  /*0d80*/  IMAD.WIDE.U32 R12, R15, R17, R12 ;  /* 0x000000110f0c7225 */ /* 0x000fc600078e000c */
[----:B------:R-:W-:Y:S02]  /*0d90*/  LEA.HI.X R15, R2, UR7, R19, 0x2, P0 ;  /* 0x00000007020f7c11 */ /* 0x000fe400080f1413 */
[----:B------:R-:W-:-:S04]  /*0da0*/  LEA R2, P0, R12, R3, 0x3 ;  /* 0x000000030c027211 */ /* 0x000fc800078018ff */
[----:B------:R-:W-:Y:S01]  /*0db0*/  LEA.HI.X R3, R12, R15, R13, 0x3, P0 ;  /* 0x0000000f0c037211 */ /* 0x000fe200000f1c0d */
[----:B------:R-:W-:Y:S01]  /*0dc0*/  FMUL R12, R4, UR5 ;  /* 0x00000005040c7c20 */ /* 0x000fe20008400000 */
[----:B------:R-:W-:Y:S01]  /*0dd0*/  FMUL R13, R5, UR5 ;  /* 0x00000005050d7c20 */ /* 0x000fe20008400000 */
[----:B------:R-:W-:Y:S05]  /*0de0*/  WARPSYNC.ALL ;  /* 0x0000000000007948 */ /* 0x000fea0003800000 */
[----:B------:R-:W-:Y:S01]  /*0df0*/  IMAD.WIDE.U32 R4, R17, 0x40, R2 ;  /* 0x0000004011047825 */ /* 0x000fe200078e0002 */
[----:B------:R-:W-:Y:S04]  /*0e00*/  STG.E.64 desc[UR8][R2.64], R8 ;  /* 0x0000000802007986 */ /* 0x000fe8000c101b08 */
[----:B------:R-:W-:Y:S04]  /*0e10*/  STG.E.64 desc[UR8][R4.64], R10 ;  /* 0x0000000a04007986 */ /* 0x000fe8000c101b08 */
[----:B------:R-:W-:Y:S04]  /*0e20*/  STG.E.64 desc[UR8][R2.64+0x20], R12 ;  /* 0x0000200c02007986 */ /* 0x000fe8000c101b08 */
[----:B------:R-:W-:Y:S01]  /*0e30*/  STG.E.64 desc[UR8][R4.64+0x20], R6 ;  /* 0x0000200604007986 */ /* 0x000fe2000c101b08 */
[----:B------:R-:W-:Y:S05]  /*0e40*/  EXIT ;  /* 0x000000000000794d */ /* 0x000fea0003800000 */
.L_x_21:
[----:B------:R-:W-:-:S00]  /*0e50*/  BRA `(.L_x_21) ;  /* 0xfffffffc00fc7947 */ /* 0x000fc0000383ffff */
[----:B------:R-:W-:-:S00]  /*0e60*/  NOP ;  /* 0x0000000000007918 */ /* 0x000fc00000000000 */
        /* <DEDUP_REMOVED lines=9> */
.L_x_22:


//--------------------- .nv.shared._Z9wmma_gemmiiifPK6__halfS1_fPf --------------------------
	.section	.nv.shared._Z9wmma_gemmiiifPK6__halfS1_fPf,"aw",@nobits
	.sectionflags	@""
	.align	2
.nv.shared._Z9wmma_gemmiiifPK6__halfS1_fPf:
	.zero		5120


//--------------------- .nv.shared.reserved.0     --------------------------
	.section	.nv.shared.reserved.0,"aw",@nobits
	.weak		__nv_reservedSMEM_offset_0_alias
	.size		__nv_reservedSMEM_offset_0_alias, 0, 64
	.other		__nv_reservedSMEM_offset_0_alias,@"STO_CUDA_RESERVED_SHARED STV_DEFAULT"
__nv_reservedSMEM_offset_0_alias:
	.zero		0
	.zero		64


//--------------------- .nv.constant0._Z9wmma_gemmiiifPK6__halfS1_fPf --------------------------
	.section	.nv.constant0._Z9wmma_gemmiiifPK6__halfS1_fPf,"a",@progbits
	.sectionflags	@""
	.align	4
.nv.constant0._Z9wmma_gemmiiifPK6__halfS1_fPf:
	.zero		944


//--------------------- SYMBOLS --------------------------

	.type		.nv.reservedSmem.offset0,@object
	.size		.nv.reservedSmem.offset0,0x4
	.type		.nv.reservedSmem.cap,@object
	.size		.nv.reservedSmem.cap,0x4
